//
// Generated by NVIDIA NVVM Compiler
//
// Compiler Build ID: CL-36424714
// Cuda compilation tools, release 13.0, V13.0.88
// Based on NVVM 20.0.0
//

.version 9.0
.target sm_100
.address_size 64

	// .globl	PBD_4

.visible .entry PBD_4(
	.param .u64 .ptr .align 1 PBD_4_param_0,
	.param .u64 .ptr .align 1 PBD_4_param_1,
	.param .u8 PBD_4_param_2,
	.param .u8 PBD_4_param_3,
	.param .f32 PBD_4_param_4,
	.param .u32 PBD_4_param_5
)
{
	.reg .pred 	%p<5>;
	.reg .b16 	%rs<3>;
	.reg .b32 	%r<6>;
	.reg .b32 	%f<30>;
	.reg .b64 	%rd<8>;

	ld.param.u64 	%rd1, [PBD_4_param_0];
	ld.param.u64 	%rd2, [PBD_4_param_1];
	ld.param.s8 	%rs1, [PBD_4_param_2];
	ld.param.s8 	%rs2, [PBD_4_param_3];
	ld.param.f32 	%f1, [PBD_4_param_4];
	ld.param.u32 	%r2, [PBD_4_param_5];
	mov.u32 	%r3, %ntid.x;
	mov.u32 	%r4, %ctaid.x;
	mov.u32 	%r5, %tid.x;
	mad.lo.s32 	%r1, %r3, %r4, %r5;
	setp.gt.s32 	%p1, %r1, %r2;
	@%p1 bra 	$L__BB0_2;
	cvta.to.global.u64 	%rd3, %rd1;
	cvta.to.global.u64 	%rd4, %rd2;
	mul.wide.s32 	%rd5, %r1, 12;
	add.s64 	%rd6, %rd3, %rd5;
	ld.global.f32 	%f2, [%rd6];
	ld.global.f32 	%f3, [%rd6+4];
	ld.global.f32 	%f4, [%rd6+8];
	add.s64 	%rd7, %rd4, %rd5;
	ld.global.f32 	%f5, [%rd7];
	ld.global.f32 	%f6, [%rd7+4];
	ld.global.f32 	%f7, [%rd7+8];
	rcp.rn.f32 	%f8, %f1;
	sub.f32 	%f9, %f2, %f5;
	sub.f32 	%f10, %f3, %f6;
	sub.f32 	%f11, %f4, %f7;
	mul.f32 	%f12, %f8, %f9;
	mul.f32 	%f13, %f8, %f10;
	mul.f32 	%f14, %f8, %f11;
	setp.gtu.f32 	%p2, %f3, 0f00000000;
	setp.eq.s16 	%p3, %rs2, 0;
	selp.f32 	%f15, %f3, 0f00000000, %p2;
	selp.f32 	%f16, 0f3F800000, 0f3DCCCCCD, %p2;
	selp.f32 	%f17, 0f3F800000, %f16, %p3;
	selp.f32 	%f18, 0f3DCCCCCD, 0f3C23D70A, %p3;
	selp.f32 	%f19, 0f3F800000, %f18, %p2;
	setp.eq.s16 	%p4, %rs1, 0;
	selp.f32 	%f20, 0fC11CCCCD, 0f40A66666, %p4;
	st.global.f32 	[%rd7], %f2;
	st.global.f32 	[%rd7+4], %f15;
	st.global.f32 	[%rd7+8], %f4;
	fma.rn.f32 	%f21, %f1, 0f00000000, %f12;
	fma.rn.f32 	%f22, %f1, %f20, %f13;
	fma.rn.f32 	%f23, %f1, 0f00000000, %f14;
	mul.f32 	%f24, %f17, %f21;
	mul.f32 	%f25, %f19, %f22;
	mul.f32 	%f26, %f17, %f23;
	fma.rn.f32 	%f27, %f1, %f24, %f2;
	fma.rn.f32 	%f28, %f1, %f25, %f15;
	fma.rn.f32 	%f29, %f1, %f26, %f4;
	st.global.f32 	[%rd6], %f27;
	st.global.f32 	[%rd6+4], %f28;
	st.global.f32 	[%rd6+8], %f29;
$L__BB0_2:
	ret;

}


// ===== COMPILED SASS (sm_100) =====

	.target	sm_100

	.elftype	@"ET_EXEC"


//--------------------- .note.nv.tkinfo           --------------------------
	.section	.note.nv.tkinfo,"",@"SHT_NOTE"
	.sectionflags	@"SHF_NOTE_NV_TKINFO"
	.tkinfo
        /*0018*/ 	.word	0x00000002
        /*0030*/ 	.string	""
        /*0030*/ 	.string	"ptxas"
        /*0030*/ 	.string	"Cuda compilation tools, release 13.0, V13.0.88"
        /*0030*/ 	.string	"Build cuda_13.0.r13.0/compiler.36424714_0"
        /*0030*/ 	.string	"-arch sm_100 -m 64 "



//--------------------- .note.nv.cuinfo           --------------------------
	.section	.note.nv.cuinfo,"",@"SHT_NOTE"
	.sectionflags	@"SHF_NOTE_NV_CUINFO"
        /*0018*/ 	.short	0x0002
        /*001a*/ 	.short	0x0064
        /*001c*/ 	.short	0x0082
	.zero		2


//--------------------- .nv.info                  --------------------------
	.section	.nv.info,"",@"SHT_CUDA_INFO"
	.align	4


	//----- nvinfo : EIATTR_REGCOUNT
	.align		4
        /*0000*/ 	.byte	0x04, 0x2f
        /*0002*/ 	.short	(.L_1 - .L_0)
	.align		4
.L_0:
        /*0004*/ 	.word	index@(PBD_4)
        /*0008*/ 	.word	0x00000017


	//----- nvinfo : EIATTR_FRAME_SIZE
	.align		4
.L_1:
        /*000c*/ 	.byte	0x04, 0x11
        /*000e*/ 	.short	(.L_3 - .L_2)
	.align		4
.L_2:
        /*0010*/ 	.word	index@($__internal_0_$__cuda_sm20_rcp_rn_f32_slowpath)
        /*0014*/ 	.word	0x00000000


	//----- nvinfo : EIATTR_FRAME_SIZE
	.align		4
.L_3:
        /*0018*/ 	.byte	0x04, 0x11
        /*001a*/ 	.short	(.L_5 - .L_4)
	.align		4
.L_4:
        /*001c*/ 	.word	index@(PBD_4)
        /*0020*/ 	.word	0x00000000


	//----- nvinfo : EIATTR_MIN_STACK_SIZE
	.align		4
.L_5:
        /*0024*/ 	.byte	0x04, 0x12
        /*0026*/ 	.short	(.L_7 - .L_6)
	.align		4
.L_6:
        /*0028*/ 	.word	index@(PBD_4)
        /*002c*/ 	.word	0x00000000
.L_7:


//--------------------- .nv.compat                --------------------------
	.section	.nv.compat,"",@"SHT_CUDA_COMPAT_INFO"
	.align	4
        /*0000*/ 	.byte	0x02, 0x09, 0x00, 0x00, 0x02, 0x02, 0x01, 0x00, 0x02, 0x05, 0x05, 0x00, 0x03, 0x07, 0x01, 0x01
        /*0010*/ 	.byte	0x02, 0x03, 0x00, 0x00, 0x02, 0x06, 0x01, 0x00, 0x04, 0x0b, 0x08, 0x00, 0x09, 0x00, 0x00, 0x00
        /*0020*/ 	.byte	0x00, 0x00, 0x00, 0x00


//--------------------- .nv.info.PBD_4            --------------------------
	.section	.nv.info.PBD_4,"",@"SHT_CUDA_INFO"
	.sectionflags	@""
	.align	4


	//----- nvinfo : EIATTR_CUDA_API_VERSION
	.align		4
        /*0000*/ 	.byte	0x04, 0x37
        /*0002*/ 	.short	(.L_9 - .L_8)
.L_8:
        /*0004*/ 	.word	0x00000082


	//----- nvinfo : EIATTR_KPARAM_INFO
	.align		4
.L_9:
        /*0008*/ 	.byte	0x04, 0x17
        /*000a*/ 	.short	(.L_11 - .L_10)
.L_10:
        /*000c*/ 	.word	0x00000000
        /*0010*/ 	.short	0x0005
        /*0012*/ 	.short	0x0018
        /*0014*/ 	.byte	0x00, 0xf0, 0x11, 0x00


	//----- nvinfo : EIATTR_KPARAM_INFO
	.align		4
.L_11:
        /*0018*/ 	.byte	0x04, 0x17
        /*001a*/ 	.short	(.L_13 - .L_12)
.L_12:
        /*001c*/ 	.word	0x00000000
        /*0020*/ 	.short	0x0004
        /*0022*/ 	.short	0x0014
        /*0024*/ 	.byte	0x00, 0xf0, 0x11, 0x00


	//----- nvinfo : EIATTR_KPARAM_INFO
	.align		4
.L_13:
        /*0028*/ 	.byte	0x04, 0x17
        /*002a*/ 	.short	(.L_15 - .L_14)
.L_14:
        /*002c*/ 	.word	0x00000000
        /*0030*/ 	.short	0x0003
        /*0032*/ 	.short	0x0011
        /*0034*/ 	.byte	0x00, 0xf0, 0x05, 0x00


	//----- nvinfo : EIATTR_KPARAM_INFO
	.align		4
.L_15:
        /*0038*/ 	.byte	0x04, 0x17
        /*003a*/ 	.short	(.L_17 - .L_16)
.L_16:
        /*003c*/ 	.word	0x00000000
        /*0040*/ 	.short	0x0002
        /*0042*/ 	.short	0x0010
        /*0044*/ 	.byte	0x00, 0xf0, 0x05, 0x00


	//----- nvinfo : EIATTR_KPARAM_INFO
	.align		4
.L_17:
        /*0048*/ 	.byte	0x04, 0x17
        /*004a*/ 	.short	(.L_19 - .L_18)
.L_18:
        /*004c*/ 	.word	0x00000000
        /*0050*/ 	.short	0x0001
        /*0052*/ 	.short	0x0008
        /*0054*/ 	.byte	0x00, 0xf5, 0x21, 0x00


	//----- nvinfo : EIATTR_KPARAM_INFO
	.align		4
.L_19:
        /*0058*/ 	.byte	0x04, 0x17
        /*005a*/ 	.short	(.L_21 - .L_20)
.L_20:
        /*005c*/ 	.word	0x00000000
        /*0060*/ 	.short	0x0000
        /*0062*/ 	.short	0x0000
        /*0064*/ 	.byte	0x00, 0xf5, 0x21, 0x00


	//----- nvinfo : EIATTR_SPARSE_MMA_MASK
	.align		4
.L_21:
        /*0068*/ 	.byte	0x03, 0x50
        /*006a*/ 	.short	0x0000


	//----- nvinfo : EIATTR_MAXREG_COUNT
	.align		4
        /*006c*/ 	.byte	0x03, 0x1b
        /*006e*/ 	.short	0x00ff


	//----- nvinfo : EIATTR_MERCURY_ISA_VERSION
	.align		4
        /*0070*/ 	.byte	0x03, 0x5f
        /*0072*/ 	.short	0x0101


	//----- nvinfo : EIATTR_VRC_CTA_INIT_COUNT
	.align		4
        /*0074*/ 	.byte	0x02, 0x4a
	.zero		1
	.zero		1


	//----- nvinfo : EIATTR_EXIT_INSTR_OFFSETS
	.align		4
        /*0078*/ 	.byte	0x04, 0x1c
        /*007a*/ 	.short	(.L_23 - .L_22)


	//   ....[0]....
.L_22:
        /*007c*/ 	.word	0x00000070


	//   ....[1]....
        /*0080*/ 	.word	0x00000450


	//----- nvinfo : EIATTR_CRS_STACK_SIZE
	.align		4
.L_23:
        /*0084*/ 	.byte	0x04, 0x1e
        /*0086*/ 	.short	(.L_25 - .L_24)
.L_24:
        /*0088*/ 	.word	0x00000000


	//----- nvinfo : EIATTR_CBANK_PARAM_SIZE
	.align		4
.L_25:
        /*008c*/ 	.byte	0x03, 0x19
        /*008e*/ 	.short	0x001c


	//----- nvinfo : EIATTR_PARAM_CBANK
	.align		4
        /*0090*/ 	.byte	0x04, 0x0a
        /*0092*/ 	.short	(.L_27 - .L_26)
	.align		4
.L_26:
        /*0094*/ 	.word	index@(.nv.constant0.PBD_4)
        /*0098*/ 	.short	0x0380
        /*009a*/ 	.short	0x001c


	//----- nvinfo : EIATTR_SW_WAR
	.align		4
.L_27:
        /*009c*/ 	.byte	0x04, 0x36
        /*009e*/ 	.short	(.L_29 - .L_28)
.L_28:
        /*00a0*/ 	.word	0x00000008
.L_29:


//--------------------- .nv.callgraph             --------------------------
	.section	.nv.callgraph,"",@"SHT_CUDA_CALLGRAPH"
	.align	4
	.sectionentsize	8
	.align		4
        /*0000*/ 	.word	0x00000000
	.align		4
        /*0004*/ 	.word	0xffffffff
	.align		4
        /*0008*/ 	.word	0x00000000
	.align		4
        /*000c*/ 	.word	0xfffffffe
	.align		4
        /*0010*/ 	.word	0x00000000
	.align		4
        /*0014*/ 	.word	0xfffffffd
	.align		4
        /*0018*/ 	.word	0x00000000
	.align		4
        /*001c*/ 	.word	0xfffffffc


//--------------------- .text.PBD_4               --------------------------
	.section	.text.PBD_4,"ax",@progbits
	.align	128
        .global         PBD_4
        .type           PBD_4,@function
        .size           PBD_4,(.L_x_6 - PBD_4)
        .other          PBD_4,@"STO_CUDA_ENTRY STV_DEFAULT"
PBD_4:
.text.PBD_4:
[----:B------:R-:W-:Y:S01]  /*0000*/  LDC R1, c[0x0][0x37c] ;  /* 0x0000df00ff017b82 */ /* 0x000fe20000000800 */
[----:B------:R-:W0:Y:S01]  /*0010*/  S2R R7, SR_CTAID.X ;  /* 0x0000000000077919 */ /* 0x000e220000002500 */
[----:B------:R-:W0:Y:S01]  /*0020*/  LDCU UR4, c[0x0][0x360] ;  /* 0x00006c00ff0477ac */ /* 0x000e220008000800 */
[----:B------:R-:W0:Y:S01]  /*0030*/  S2R R0, SR_TID.X ;  /* 0x0000000000007919 */ /* 0x000e220000002100 */
[----:B------:R-:W1:Y:S01]  /*0040*/  LDCU UR5, c[0x0][0x398] ;  /* 0x00007300ff0577ac */ /* 0x000e620008000800 */
[----:B0-----:R-:W-:-:S05]  /*0050*/  IMAD R7, R7, UR4, R0 ;  /* 0x0000000407077c24 */ /* 0x001fca000f8e0200 */
[----:B-1----:R-:W-:-:S13]  /*0060*/  ISETP.GT.AND P0, PT, R7, UR5, PT ;  /* 0x0000000507007c0c */ /* 0x002fda000bf04270 */
[----:B------:R-:W-:Y:S05]  /*0070*/  @P0 EXIT ;  /* 0x000000000000094d */ /* 0x000fea0003800000 */
[----:B------:R-:W0:Y:S01]  /*0080*/  LDC.64 R2, c[0x0][0x380] ;  /* 0x0000e000ff027b82 */ /* 0x000e220000000a00 */
[----:B------:R-:W1:Y:S07]  /*0090*/  LDCU.64 UR6, c[0x0][0x358] ;  /* 0x00006b00ff0677ac */ /* 0x000e6e0008000a00 */
[----:B------:R-:W2:Y:S08]  /*00a0*/  LDC.64 R4, c[0x0][0x388] ;  /* 0x0000e200ff047b82 */ /* 0x000eb00000000a00 */
[----:B------:R-:W3:Y:S01]  /*00b0*/  LDC R15, c[0x0][0x394] ;  /* 0x0000e500ff0f7b82 */ /* 0x000ee20000000800 */
[----:B0-----:R-:W-:-:S05]  /*00c0*/  IMAD.WIDE R2, R7, 0xc, R2 ;  /* 0x0000000c07027825 */ /* 0x001fca00078e0202 */
[----:B-1----:R0:W5:Y:S01]  /*00d0*/  LDG.E R9, desc[UR6][R2.64] ;  /* 0x0000000602097981 */ /* 0x002162000c1e1900 */
[----:B--2---:R-:W-:-:S03]  /*00e0*/  IMAD.WIDE R4, R7, 0xc, R4 ;  /* 0x0000000c07047825 */ /* 0x004fc600078e0204 */
[----:B------:R0:W5:Y:S04]  /*00f0*/  LDG.E R6, desc[UR6][R2.64+0x4] ;  /* 0x0000040602067981 */ /* 0x000168000c1e1900 */
[----:B------:R0:W5:Y:S04]  /*0100*/  LDG.E R7, desc[UR6][R2.64+0x8] ;  /* 0x0000080602077981 */ /* 0x000168000c1e1900 */
[----:B------:R0:W5:Y:S04]  /*0110*/  LDG.E R10, desc[UR6][R4.64] ;  /* 0x00000006040a7981 */ /* 0x000168000c1e1900 */
[----:B------:R0:W5:Y:S04]  /*0120*/  LDG.E R11, desc[UR6][R4.64+0x4] ;  /* 0x00000406040b7981 */ /* 0x000168000c1e1900 */
[----:B------:R0:W5:Y:S01]  /*0130*/  LDG.E R8, desc[UR6][R4.64+0x8] ;  /* 0x0000080604087981 */ /* 0x000162000c1e1900 */
[----:B---3--:R-:W-:-:S05]  /*0140*/  VIADD R0, R15, 0x1800000 ;  /* 0x018000000f007836 */ /* 0x008fca0000000000 */
[----:B------:R-:W-:-:S04]  /*0150*/  LOP3.LUT R0, R0, 0x7f800000, RZ, 0xc0, !PT ;  /* 0x7f80000000007812 */ /* 0x000fc800078ec0ff */
[----:B------:R-:W-:-:S13]  /*0160*/  ISETP.GT.U32.AND P0, PT, R0, 0x1ffffff, PT ;  /* 0x01ffffff0000780c */ /* 0x000fda0003f04070 */
[----:B0-----:R-:W-:Y:S05]  /*0170*/  @P0 BRA `(.L_x_0) ;  /* 0x0000000000100947 */ /* 0x001fea0003800000 */
[----:B------:R-:W-:-:S07]  /*0180*/  MOV R12, 0x1a0 ;  /* 0x000001a0000c7802 */ /* 0x000fce0000000f00 */
[----:B-----5:R-:W-:Y:S05]  /*0190*/  CALL.REL.NOINC `($__internal_0_$__cuda_sm20_rcp_rn_f32_slowpath) ;  /* 0x0000000000b07944 */ /* 0x020fea0003c00000 */
[----:B------:R-:W-:Y:S01]  /*01a0*/  IMAD.MOV.U32 R12, RZ, RZ, R0 ;  /* 0x000000ffff0c7224 */ /* 0x000fe200078e0000 */
[----:B------:R-:W-:Y:S06]  /*01b0*/  BRA `(.L_x_1) ;  /* 0x0000000000107947 */ /* 0x000fec0003800000 */
.L_x_0:
[----:B------:R-:W0:Y:S02]  /*01c0*/  MUFU.RCP R12, R15 ;  /* 0x0000000f000c7308 */ /* 0x000e240000001000 */
[----:B0-----:R-:W-:-:S04]  /*01d0*/  FFMA R0, R12, R15, -1 ;  /* 0xbf8000000c007423 */ /* 0x001fc8000000000f */
[----:B------:R-:W-:-:S04]  /*01e0*/  FADD.FTZ R13, -R0, -RZ ;  /* 0x800000ff000d7221 */ /* 0x000fc80000010100 */
[----:B------:R-:W-:-:S07]  /*01f0*/  FFMA R12, R12, R13, R12 ;  /* 0x0000000d0c0c7223 */ /* 0x000fce000000000c */
.L_x_1:
[----:B------:R-:W0:Y:S01]  /*0200*/  LDCU.U8 UR5, c[0x0][0x390] ;  /* 0x00007200ff0577ac */ /* 0x000e220008000000 */
[----:B-----5:R-:W-:Y:S01]  /*0210*/  FADD R15, R7, -R8 ;  /* 0x80000008070f7221 */ /* 0x020fe20000000000 */
[----:B------:R-:W-:Y:S02]  /*0220*/  HFMA2 R8, -RZ, RZ, 1.875, 0 ;  /* 0x3f800000ff087431 */ /* 0x000fe400000001ff */
[----:B------:R-:W-:Y:S01]  /*0230*/  FADD R13, R9, -R10 ;  /* 0x8000000a090d7221 */ /* 0x000fe20000000000 */
[----:B------:R-:W1:Y:S01]  /*0240*/  LDCU.S8 UR4, c[0x0][0x391] ;  /* 0x00007220ff0477ac */ /* 0x000e620008000200 */
[C---:B------:R-:W-:Y:S01]  /*0250*/  FADD R11, R6.reuse, -R11 ;  /* 0x8000000b060b7221 */ /* 0x040fe20000000000 */
[----:B------:R-:W-:Y:S01]  /*0260*/  FSETP.GTU.AND P0, PT, R6, RZ, PT ;  /* 0x000000ff0600720b */ /* 0x000fe20003f0c000 */
[----:B------:R-:W-:Y:S01]  /*0270*/  IMAD.MOV.U32 R14, RZ, RZ, 0x411ccccd ;  /* 0x411ccccdff0e7424 */ /* 0x000fe200078e00ff */
[----:B------:R-:W2:Y:S01]  /*0280*/  LDCU UR8, c[0x0][0x394] ;  /* 0x00007280ff0877ac */ /* 0x000ea20008000800 */
[----:B------:R-:W-:-:S02]  /*0290*/  IMAD.MOV.U32 R10, RZ, RZ, 0x3dcccccd ;  /* 0x3dcccccdff0a7424 */ /* 0x000fc400078e00ff */
[-C--:B------:R-:W-:Y:S01]  /*02a0*/  FMUL R0, R13, R12.reuse ;  /* 0x0000000c0d007220 */ /* 0x080fe20000400000 */
[-C--:B------:R-:W-:Y:S01]  /*02b0*/  FMUL R11, R11, R12.reuse ;  /* 0x0000000c0b0b7220 */ /* 0x080fe20000400000 */
[----:B------:R-:W-:Y:S01]  /*02c0*/  FSEL R8, R8, 0.10000000149011611938, P0 ;  /* 0x3dcccccd08087808 */ /* 0x000fe20000000000 */
[----:B------:R-:W-:Y:S01]  /*02d0*/  FMUL R15, R15, R12 ;  /* 0x0000000c0f0f7220 */ /* 0x000fe20000400000 */
[----:B------:R-:W-:Y:S01]  /*02e0*/  STG.E desc[UR6][R4.64], R9 ;  /* 0x0000000904007986 */ /* 0x000fe2000c101906 */
[----:B0-----:R-:W-:-:S03]  /*02f0*/  UPRMT UR5, UR5, 0x8880, URZ ;  /* 0x0000888005057896 */ /* 0x001fc600080000ff */
[----:B------:R-:W-:Y:S01]  /*0300*/  STG.E desc[UR6][R4.64+0x8], R7 ;  /* 0x0000080704007986 */ /* 0x000fe2000c101906 */
[----:B-1----:R-:W-:Y:S02]  /*0310*/  ISETP.NE.AND P1, PT, RZ, UR4, PT ;  /* 0x00000004ff007c0c */ /* 0x002fe4000bf25270 */
[----:B------:R-:W-:Y:S02]  /*0320*/  ISETP.NE.AND P2, PT, RZ, UR5, PT ;  /* 0x00000005ff007c0c */ /* 0x000fe4000bf45270 */
[----:B------:R-:W-:Y:S01]  /*0330*/  FSEL R10, R10, 0.0099999997764825820923, !P1 ;  /* 0x3c23d70a0a0a7808 */ /* 0x000fe20004800000 */
[----:B--2---:R-:W-:Y:S01]  /*0340*/  FFMA R13, RZ, UR8, R0 ;  /* 0x00000008ff0d7c23 */ /* 0x004fe20008000000 */
[----:B------:R-:W-:Y:S01]  /*0350*/  FSEL R12, -R14, 5.1999998092651367188, !P2 ;  /* 0x40a666660e0c7808 */ /* 0x000fe20005000100 */
[----:B------:R-:W-:Y:S01]  /*0360*/  FFMA R17, RZ, UR8, R15 ;  /* 0x00000008ff117c23 */ /* 0x000fe2000800000f */
[----:B------:R-:W-:Y:S02]  /*0370*/  FSEL R8, R8, 1, P1 ;  /* 0x3f80000008087808 */ /* 0x000fe40000800000 */
[----:B------:R-:W-:Y:S01]  /*0380*/  FSEL R10, R10, 1, !P0 ;  /* 0x3f8000000a0a7808 */ /* 0x000fe20004000000 */
[----:B------:R-:W-:Y:S01]  /*0390*/  FFMA R15, R12, UR8, R11 ;  /* 0x000000080c0f7c23 */ /* 0x000fe2000800000b */
[----:B------:R-:W-:Y:S01]  /*03a0*/  FSEL R11, R6, RZ, P0 ;  /* 0x000000ff060b7208 */ /* 0x000fe20000000000 */
[C---:B------:R-:W-:Y:S01]  /*03b0*/  FMUL R0, R8.reuse, R13 ;  /* 0x0000000d08007220 */ /* 0x040fe20000400000 */
[----:B------:R-:W-:Y:S01]  /*03c0*/  FMUL R8, R8, R17 ;  /* 0x0000001108087220 */ /* 0x000fe20000400000 */
[----:B------:R-:W-:-:S02]  /*03d0*/  FMUL R10, R10, R15 ;  /* 0x0000000f0a0a7220 */ /* 0x000fc40000400000 */
[----:B------:R-:W-:Y:S01]  /*03e0*/  FFMA R13, R0, UR8, R9 ;  /* 0x00000008000d7c23 */ /* 0x000fe20008000009 */
[----:B------:R-:W-:Y:S01]  /*03f0*/  FFMA R17, R8, UR8, R7 ;  /* 0x0000000808117c23 */ /* 0x000fe20008000007 */
[----:B------:R-:W-:Y:S01]  /*0400*/  FFMA R15, R10, UR8, R11 ;  /* 0x000000080a0f7c23 */ /* 0x000fe2000800000b */
[----:B------:R-:W-:Y:S04]  /*0410*/  STG.E desc[UR6][R4.64+0x4], R11 ;  /* 0x0000040b04007986 */ /* 0x000fe8000c101906 */
[----:B------:R-:W-:Y:S04]  /*0420*/  STG.E desc[UR6][R2.64], R13 ;  /* 0x0000000d02007986 */ /* 0x000fe8000c101906 */
[----:B------:R-:W-:Y:S04]  /*0430*/  STG.E desc[UR6][R2.64+0x8], R17 ;  /* 0x0000081102007986 */ /* 0x000fe8000c101906 */
[----:B------:R-:W-:Y:S01]  /*0440*/  STG.E desc[UR6][R2.64+0x4], R15 ;  /* 0x0000040f02007986 */ /* 0x000fe2000c101906 */
[----:B------:R-:W-:Y:S05]  /*0450*/  EXIT ;  /* 0x000000000000794d */ /* 0x000fea0003800000 */
        .weak           $__internal_0_$__cuda_sm20_rcp_rn_f32_slowpath
        .type           $__internal_0_$__cuda_sm20_rcp_rn_f32_slowpath,@function
        .size           $__internal_0_$__cuda_sm20_rcp_rn_f32_slowpath,(.L_x_6 - $__internal_0_$__cuda_sm20_rcp_rn_f32_slowpath)
$__internal_0_$__cuda_sm20_rcp_rn_f32_slowpath:
[----:B------:R-:W0:Y:S02]  /*0460*/  LDC R0, c[0x0][0x394] ;  /* 0x0000e500ff007b82 */ /* 0x000e240000000800 */
[----:B0-----:R-:W-:-:S04]  /*0470*/  SHF.L.U32 R14, R0, 0x1, RZ ;  /* 0x00000001000e7819 */ /* 0x001fc800000006ff */
[----:B------:R-:W-:-:S04]  /*0480*/  SHF.R.U32.HI R13, RZ, 0x18, R14 ;  /* 0x00000018ff0d7819 */ /* 0x000fc8000001160e */
[----:B------:R-:W-:-:S13]  /*0490*/  ISETP.NE.U32.AND P0, PT, R13, RZ, PT ;  /* 0x000000ff0d00720c */ /* 0x000fda0003f05070 */
[----:B------:R-:W-:Y:S05]  /*04a0*/  @P0 BRA `(.L_x_2) ;  /* 0x0000000000280947 */ /* 0x000fea0003800000 */
[----:B------:R-:W-:-:S13]  /*04b0*/  ISETP.NE.AND P0, PT, R14, RZ, PT ;  /* 0x000000ff0e00720c */ /* 0x000fda0003f05270 */
[----:B------:R2:W3:Y:S01]  /*04c0*/  @!P0 MUFU.RCP R13, R0 ;  /* 0x00000000000d8308 */ /* 0x0004e20000001000 */
[----:B------:R-:W-:Y:S05]  /*04d0*/  @!P0 BRA `(.L_x_3) ;  /* 0x0000000000a48947 */ /* 0x000fea0003800000 */
[----:B------:R-:W-:-:S04]  /*04e0*/  FFMA R14, R0, 1.84467440737095516160e+19, RZ ;  /* 0x5f800000000e7823 */ /* 0x000fc800000000ff */
[----:B---3--:R-:W2:Y:S02]  /*04f0*/  MUFU.RCP R13, R14 ;  /* 0x0000000e000d7308 */ /* 0x008ea40000001000 */
[----:B--2---:R-:W-:-:S04]  /*0500*/  FFMA R0, R14, R13, -1 ;  /* 0xbf8000000e007423 */ /* 0x004fc8000000000d */
[----:B------:R-:W-:-:S04]  /*0510*/  FADD.FTZ R0, -R0, -RZ ;  /* 0x800000ff00007221 */ /* 0x000fc80000010100 */
[----:B------:R-:W-:-:S04]  /*0520*/  FFMA R0, R13, R0, R13 ;  /* 0x000000000d007223 */ /* 0x000fc8000000000d */
[----:B------:R-:W-:Y:S01]  /*0530*/  FFMA R13, R0, 1.84467440737095516160e+19, RZ ;  /* 0x5f800000000d7823 */ /* 0x000fe200000000ff */
[----:B------:R-:W-:Y:S06]  /*0540*/  BRA `(.L_x_3) ;  /* 0x0000000000887947 */ /* 0x000fec0003800000 */
.L_x_2:
[----:B------:R-:W-:-:S05]  /*0550*/  VIADD R14, R13, 0xffffff03 ;  /* 0xffffff030d0e7836 */ /* 0x000fca0000000000 */
[----:B------:R-:W-:-:S13]  /*0560*/  ISETP.GT.U32.AND P0, PT, R14, 0x1, PT ;  /* 0x000000010e00780c */ /* 0x000fda0003f04070 */
[----:B------:R-:W-:Y:S05]  /*0570*/  @P0 BRA `(.L_x_4) ;  /* 0x0000000000780947 */ /* 0x000fea0003800000 */
[----:B------:R-:W-:Y:S01]  /*0580*/  LOP3.LUT R15, R0, 0x7fffff, RZ, 0xc0, !PT ;  /* 0x007fffff000f7812 */ /* 0x000fe200078ec0ff */
[----:B------:R-:W-:-:S03]  /*0590*/  IMAD.MOV.U32 R19, RZ, RZ, 0x3 ;  /* 0x00000003ff137424 */ /* 0x000fc600078e00ff */
[----:B------:R-:W-:Y:S02]  /*05a0*/  LOP3.LUT R15, R15, 0x3f800000, RZ, 0xfc, !PT ;  /* 0x3f8000000f0f7812 */ /* 0x000fe400078efcff */
[----:B------:R-:W-:Y:S02]  /*05b0*/  SHF.L.U32 R20, R19, R14, RZ ;  /* 0x0000000e13147219 */ /* 0x000fe400000006ff */
[----:B------:R-:W0:Y:S02]  /*05c0*/  MUFU.RCP R16, R15 ;  /* 0x0000000f00107308 */ /* 0x000e240000001000 */
[----:B0-----:R-:W-:-:S04]  /*05d0*/  FFMA R17, R15, R16, -1 ;  /* 0xbf8000000f117423 */ /* 0x001fc80000000010 */
[----:B------:R-:W-:-:S04]  /*05e0*/  FADD.FTZ R17, -R17, -RZ ;  /* 0x800000ff11117221 */ /* 0x000fc80000010100 */
[CCC-:B------:R-:W-:Y:S01]  /*05f0*/  FFMA.RM R18, R16.reuse, R17.reuse, R16.reuse ;  /* 0x0000001110127223 */ /* 0x1c0fe20000004010 */
[----:B------:R-:W-:-:S04]  /*0600*/  FFMA.RP R17, R16, R17, R16 ;  /* 0x0000001110117223 */ /* 0x000fc80000008010 */
[C---:B------:R-:W-:Y:S02]  /*0610*/  LOP3.LUT R16, R18.reuse, 0x7fffff, RZ, 0xc0, !PT ;  /* 0x007fffff12107812 */ /* 0x040fe400078ec0ff */
[----:B------:R-:W-:Y:S02]  /*0620*/  FSETP.NEU.FTZ.AND P0, PT, R18, R17, PT ;  /* 0x000000111200720b */ /* 0x000fe40003f1d000 */
[----:B------:R-:W-:Y:S02]  /*0630*/  LOP3.LUT R17, R16, 0x800000, RZ, 0xfc, !PT ;  /* 0x0080000010117812 */ /* 0x000fe400078efcff */
[----:B------:R-:W-:Y:S02]  /*0640*/  SEL R16, RZ, 0xffffffff, !P0 ;  /* 0xffffffffff107807 */ /* 0x000fe40004000000 */
[----:B------:R-:W-:Y:S02]  /*0650*/  LOP3.LUT R15, R20, R17, RZ, 0xc0, !PT ;  /* 0x00000011140f7212 */ /* 0x000fe400078ec0ff */
[----:B------:R-:W-:-:S02]  /*0660*/  IADD3 R16, PT, PT, -R16, RZ, RZ ;  /* 0x000000ff10107210 */ /* 0x000fc40007ffe1ff */
[-C--:B------:R-:W-:Y:S02]  /*0670*/  SHF.R.U32.HI R15, RZ, R14.reuse, R15 ;  /* 0x0000000eff0f7219 */ /* 0x080fe4000001160f */
[----:B------:R-:W-:Y:S02]  /*0680*/  LOP3.LUT P1, RZ, R16, R14, R17, 0xf8, !PT ;  /* 0x0000000e10ff7212 */ /* 0x000fe4000782f811 */
[C---:B------:R-:W-:Y:S02]  /*0690*/  LOP3.LUT P0, RZ, R15.reuse, 0x1, RZ, 0xc0, !PT ;  /* 0x000000010fff7812 */ /* 0x040fe4000780c0ff */
[----:B------:R-:W-:-:S04]  /*06a0*/  LOP3.LUT P2, RZ, R15, 0x2, RZ, 0xc0, !PT ;  /* 0x000000020fff7812 */ /* 0x000fc8000784c0ff */
[----:B------:R-:W-:Y:S02]  /*06b0*/  PLOP3.LUT P0, PT, P0, P1, P2, 0xe0, 0x0 ;  /* 0x000000000000781c */ /* 0x000fe40000703c20 */
[----:B------:R-:W-:Y:S02]  /*06c0*/  LOP3.LUT P1, RZ, R0, 0x7fffff, RZ, 0xc0, !PT ;  /* 0x007fffff00ff7812 */ /* 0x000fe4000782c0ff */
[----:B------:R-:W-:-:S05]  /*06d0*/  SEL R14, RZ, 0x1, !P0 ;  /* 0x00000001ff0e7807 */ /* 0x000fca0004000000 */
[----:B------:R-:W-:-:S05]  /*06e0*/  IMAD.MOV R14, RZ, RZ, -R14 ;  /* 0x000000ffff0e7224 */ /* 0x000fca00078e0a0e */
[----:B------:R-:W-:Y:S02]  /*06f0*/  ISETP.GE.AND P0, PT, R14, RZ, PT ;  /* 0x000000ff0e00720c */ /* 0x000fe40003f06270 */
[----:B------:R-:W-:-:S04]  /*0700*/  IADD3 R14, PT, PT, R13, -0xfc, RZ ;  /* 0xffffff040d0e7810 */ /* 0x000fc80007ffe0ff */
[----:B------:R-:W-:-:S07]  /*0710*/  SHF.R.U32.HI R13, RZ, R14, R17 ;  /* 0x0000000eff0d7219 */ /* 0x000fce0000011611 */
[----:B------:R-:W-:-:S05]  /*0720*/  @!P0 VIADD R13, R13, 0x1 ;  /* 0x000000010d0d8836 */ /* 0x000fca0000000000 */
[----:B------:R-:W-:-:S04]  /*0730*/  @!P1 SHF.L.U32 R13, R13, 0x1, RZ ;  /* 0x000000010d0d9819 */ /* 0x000fc800000006ff */
[----:B------:R-:W-:Y:S01]  /*0740*/  LOP3.LUT R13, R13, 0x80000000, R0, 0xf8, !PT ;  /* 0x800000000d0d7812 */ /* 0x000fe200078ef800 */
[----:B------:R-:W-:Y:S06]  /*0750*/  BRA `(.L_x_3) ;  /* 0x0000000000047947 */ /* 0x000fec0003800000 */
.L_x_4:
[----:B------:R0:W1:Y:S02]  /*0760*/  MUFU.RCP R13, R0 ;  /* 0x00000000000d7308 */ /* 0x0000640000001000 */
.L_x_3:
[----:B0123--:R-:W-:Y:S01]  /*0770*/  IMAD.MOV.U32 R0, RZ, RZ, R13 ;  /* 0x000000ffff007224 */ /* 0x00ffe200078e000d */
[----:B------:R-:W-:-:S04]  /*0780*/  MOV R13, 0x0 ;  /* 0x00000000000d7802 */ /* 0x000fc80000000f00 */
[----:B------:R-:W-:Y:S05]  /*0790*/  RET.REL.NODEC R12 `(PBD_4) ;  /* 0xfffffff80c187950 */ /* 0x000fea0003c3ffff */
.L_x_5:
[----:B------:R-:W-:-:S00]  /*07a0*/  BRA `(.L_x_5) ;  /* 0xfffffffc00fc7947 */ /* 0x000fc0000383ffff */
[----:B------:R-:W-:-:S00]  /*07b0*/  NOP ;  /* 0x0000000000007918 */ /* 0x000fc00000000000 */
        /* <DEDUP_REMOVED lines=12> */
.L_x_6:


//--------------------- .nv.shared.reserved.0     --------------------------
	.section	.nv.shared.reserved.0,"aw",@nobits
	.weak		__nv_reservedSMEM_offset_0_alias
	.size		__nv_reservedSMEM_offset_0_alias, 0, 64
	.other		__nv_reservedSMEM_offset_0_alias,@"STO_CUDA_RESERVED_SHARED STV_DEFAULT"
__nv_reservedSMEM_offset_0_alias:
	.zero		0
	.zero		64


//--------------------- .nv.constant0.PBD_4       --------------------------
	.section	.nv.constant0.PBD_4,"a",@progbits
	.sectionflags	@""
	.align	4
.nv.constant0.PBD_4:
	.zero		924


//--------------------- SYMBOLS --------------------------

	.type		.nv.reservedSmem.offset0,@object
	.size		.nv.reservedSmem.offset0,0x4
